	.headerflags	@"EF_CUDA_TEXMODE_UNIFIED EF_CUDA_64BIT_ADDRESS EF_CUDA_ACCELERATORS EF_CUDA_SM90 EF_CUDA_VIRTUAL_SM(EF_CUDA_SM90)"
	.elftype	@"ET_EXEC"


//--------------------- .nv.info                  --------------------------
	.section	.nv.info,"",@"SHT_CUDA_INFO"
	.align	4


	//----- nvinfo : EIATTR_REGCOUNT
	.align		4
        /*0000*/ 	.byte	0x04, 0x2f
        /*0002*/ 	.short	(.L_3 - .L_2)
	.align		4
.L_2:
        /*0004*/ 	.word	index@(triton_poi_fused__native_batch_norm_legit_no_training_add_native_batch_norm_backward_relu_21)
        /*0008*/ 	.word	0x00000026


	//----- nvinfo : EIATTR_MIN_STACK_SIZE
	.align		4
.L_3:
        /*000c*/ 	.byte	0x04, 0x12
        /*000e*/ 	.short	(.L_5 - .L_4)
	.align		4
.L_4:
        /*0010*/ 	.word	index@(triton_poi_fused__native_batch_norm_legit_no_training_add_native_batch_norm_backward_relu_21)
        /*0014*/ 	.word	0x00000000


	//----- nvinfo : EIATTR_FRAME_SIZE
	.align		4
.L_5:
        /*0018*/ 	.byte	0x04, 0x11
        /*001a*/ 	.short	(.L_7 - .L_6)
	.align		4
.L_6:
        /*001c*/ 	.word	index@(triton_poi_fused__native_batch_norm_legit_no_training_add_native_batch_norm_backward_relu_21)
        /*0020*/ 	.word	0x00000000


	//----- nvinfo : EIATTR_MIN_STACK_SIZE
	.align		4
.L_7:
        /*0024*/ 	.byte	0x04, 0x12
        /*0026*/ 	.short	(.L_9 - .L_8)
	.align		4
.L_8:
        /*0028*/ 	.word	index@(triton_poi_fused__native_batch_norm_legit_no_training_add_native_batch_norm_backward_relu_21)
        /*002c*/ 	.word	0x00000000
.L_9:


//--------------------- .nv.info.triton_poi_fused__native_batch_norm_legit_no_training_add_native_batch_norm_backward_relu_21 --------------------------
	.section	.nv.info.triton_poi_fused__native_batch_norm_legit_no_training_add_native_batch_norm_backward_relu_21,"",@"SHT_CUDA_INFO"
	.sectionflags	@""
	.align	4


	//----- nvinfo : EIATTR_CUDA_API_VERSION
	.align		4
        /*0000*/ 	.byte	0x04, 0x37
        /*0002*/ 	.short	(.L_11 - .L_10)
.L_10:
        /*0004*/ 	.word	0x0000007c


	//----- nvinfo : EIATTR_KPARAM_INFO
	.align		4
.L_11:
        /*0008*/ 	.byte	0x04, 0x17
        /*000a*/ 	.short	(.L_13 - .L_12)
.L_12:
        /*000c*/ 	.word	0x00000000
        /*0010*/ 	.short	0x000b
        /*0012*/ 	.short	0x0058
        /*0014*/ 	.byte	0x00, 0xf0, 0x11, 0x00


	//----- nvinfo : EIATTR_KPARAM_INFO
	.align		4
.L_13:
        /*0018*/ 	.byte	0x04, 0x17
        /*001a*/ 	.short	(.L_15 - .L_14)
.L_14:
        /*001c*/ 	.word	0x00000000
        /*0020*/ 	.short	0x000a
        /*0022*/ 	.short	0x0050
        /*0024*/ 	.byte	0x00, 0xf4, 0x21, 0x00


	//----- nvinfo : EIATTR_KPARAM_INFO
	.align		4
.L_15:
        /*0028*/ 	.byte	0x04, 0x17
        /*002a*/ 	.short	(.L_17 - .L_16)
.L_16:
        /*002c*/ 	.word	0x00000000
        /*0030*/ 	.short	0x0009
        /*0032*/ 	.short	0x0048
        /*0034*/ 	.byte	0x00, 0xf4, 0x21, 0x00


	//----- nvinfo : EIATTR_KPARAM_INFO
	.align		4
.L_17:
        /*0038*/ 	.byte	0x04, 0x17
        /*003a*/ 	.short	(.L_19 - .L_18)
.L_18:
        /*003c*/ 	.word	0x00000000
        /*0040*/ 	.short	0x0008
        /*0042*/ 	.short	0x0040
        /*0044*/ 	.byte	0x00, 0xf4, 0x21, 0x00


	//----- nvinfo : EIATTR_KPARAM_INFO
	.align		4
.L_19:
        /*0048*/ 	.byte	0x04, 0x17
        /*004a*/ 	.short	(.L_21 - .L_20)
.L_20:
        /*004c*/ 	.word	0x00000000
        /*0050*/ 	.short	0x0007
        /*0052*/ 	.short	0x0038
        /*0054*/ 	.byte	0x00, 0xf4, 0x21, 0x00


	//----- nvinfo : EIATTR_KPARAM_INFO
	.align		4
.L_21:
        /*0058*/ 	.byte	0x04, 0x17
        /*005a*/ 	.short	(.L_23 - .L_22)
.L_22:
        /*005c*/ 	.word	0x00000000
        /*0060*/ 	.short	0x0006
        /*0062*/ 	.short	0x0030
        /*0064*/ 	.byte	0x00, 0xf4, 0x21, 0x00


	//----- nvinfo : EIATTR_KPARAM_INFO
	.align		4
.L_23:
        /*0068*/ 	.byte	0x04, 0x17
        /*006a*/ 	.short	(.L_25 - .L_24)
.L_24:
        /*006c*/ 	.word	0x00000000
        /*0070*/ 	.short	0x0005
        /*0072*/ 	.short	0x0028
        /*0074*/ 	.byte	0x00, 0xf4, 0x21, 0x00


	//----- nvinfo : EIATTR_KPARAM_INFO
	.align		4
.L_25:
        /*0078*/ 	.byte	0x04, 0x17
        /*007a*/ 	.short	(.L_27 - .L_26)
.L_26:
        /*007c*/ 	.word	0x00000000
        /*0080*/ 	.short	0x0004
        /*0082*/ 	.short	0x0020
        /*0084*/ 	.byte	0x00, 0xf4, 0x21, 0x00


	//----- nvinfo : EIATTR_KPARAM_INFO
	.align		4
.L_27:
        /*0088*/ 	.byte	0x04, 0x17
        /*008a*/ 	.short	(.L_29 - .L_28)
.L_28:
        /*008c*/ 	.word	0x00000000
        /*0090*/ 	.short	0x0003
        /*0092*/ 	.short	0x0018
        /*0094*/ 	.byte	0x00, 0xf4, 0x21, 0x00


	//----- nvinfo : EIATTR_KPARAM_INFO
	.align		4
.L_29:
        /*0098*/ 	.byte	0x04, 0x17
        /*009a*/ 	.short	(.L_31 - .L_30)
.L_30:
        /*009c*/ 	.word	0x00000000
        /*00a0*/ 	.short	0x0002
        /*00a2*/ 	.short	0x0010
        /*00a4*/ 	.byte	0x00, 0xf4, 0x21, 0x00


	//----- nvinfo : EIATTR_KPARAM_INFO
	.align		4
.L_31:
        /*00a8*/ 	.byte	0x04, 0x17
        /*00aa*/ 	.short	(.L_33 - .L_32)
.L_32:
        /*00ac*/ 	.word	0x00000000
        /*00b0*/ 	.short	0x0001
        /*00b2*/ 	.short	0x0008
        /*00b4*/ 	.byte	0x00, 0xf4, 0x21, 0x00


	//----- nvinfo : EIATTR_KPARAM_INFO
	.align		4
.L_33:
        /*00b8*/ 	.byte	0x04, 0x17
        /*00ba*/ 	.short	(.L_35 - .L_34)
.L_34:
        /*00bc*/ 	.word	0x00000000
        /*00c0*/ 	.short	0x0000
        /*00c2*/ 	.short	0x0000
        /*00c4*/ 	.byte	0x00, 0xf4, 0x21, 0x00


	//----- nvinfo : EIATTR_SPARSE_MMA_MASK
	.align		4
.L_35:
        /*00c8*/ 	.byte	0x03, 0x50
        /*00ca*/ 	.short	0x0000


	//----- nvinfo : EIATTR_MAXREG_COUNT
	.align		4
        /*00cc*/ 	.byte	0x03, 0x1b
        /*00ce*/ 	.short	0x00ff


	//----- nvinfo : EIATTR_EXIT_INSTR_OFFSETS
	.align		4
        /*00d0*/ 	.byte	0x04, 0x1c
        /*00d2*/ 	.short	(.L_37 - .L_36)


	//   ....[0]....
.L_36:
        /*00d4*/ 	.word	0x00000a50


	//----- nvinfo : EIATTR_REQNTID
	.align		4
.L_37:
        /*00d8*/ 	.byte	0x04, 0x10
        /*00da*/ 	.short	(.L_39 - .L_38)
.L_38:
        /*00dc*/ 	.word	0x00000080
        /*00e0*/ 	.word	0x00000001
        /*00e4*/ 	.word	0x00000001


	//----- nvinfo : EIATTR_CBANK_PARAM_SIZE
	.align		4
.L_39:
        /*00e8*/ 	.byte	0x03, 0x19
        /*00ea*/ 	.short	0x005c


	//----- nvinfo : EIATTR_PARAM_CBANK
	.align		4
        /*00ec*/ 	.byte	0x04, 0x0a
        /*00ee*/ 	.short	(.L_41 - .L_40)
	.align		4
.L_40:
        /*00f0*/ 	.word	index@(.nv.constant0.triton_poi_fused__native_batch_norm_legit_no_training_add_native_batch_norm_backward_relu_21)
        /*00f4*/ 	.short	0x0210
        /*00f6*/ 	.short	0x005c


	//----- nvinfo : EIATTR_SW_WAR
	.align		4
.L_41:
        /*00f8*/ 	.byte	0x04, 0x36
        /*00fa*/ 	.short	(.L_43 - .L_42)
.L_42:
        /*00fc*/ 	.word	0x00000008
.L_43:


//--------------------- .nv.callgraph             --------------------------
	.section	.nv.callgraph,"",@"SHT_CUDA_CALLGRAPH"
	.align	4
	.sectionentsize	8
	.align		4
        /*0000*/ 	.word	0x00000000
	.align		4
        /*0004*/ 	.word	0xffffffff
	.align		4
        /*0008*/ 	.word	0x00000000
	.align		4
        /*000c*/ 	.word	0xfffffffe
	.align		4
        /*0010*/ 	.word	0x00000000
	.align		4
        /*0014*/ 	.word	0xfffffffd
	.align		4
        /*0018*/ 	.word	0x00000000
	.align		4
        /*001c*/ 	.word	0xfffffffc


//--------------------- .nv.constant4             --------------------------
	.section	.nv.constant4,"a",@progbits
	.align	8
	.align		8
.nv.constant4:
        /*0000*/ 	.dword	_$_str
	.align		8
        /*0008*/ 	.dword	_$_str_$_2


//--------------------- .text.triton_poi_fused__native_batch_norm_legit_no_training_add_native_batch_norm_backward_relu_21 --------------------------
	.section	.text.triton_poi_fused__native_batch_norm_legit_no_training_add_native_batch_norm_backward_relu_21,"ax",@progbits
	.align	128
        .global         triton_poi_fused__native_batch_norm_legit_no_training_add_native_batch_norm_backward_relu_21
        .type           triton_poi_fused__native_batch_norm_legit_no_training_add_native_batch_norm_backward_relu_21,@function
        .size           triton_poi_fused__native_batch_norm_legit_no_training_add_native_batch_norm_backward_relu_21,(.L_x_1 - triton_poi_fused__native_batch_norm_legit_no_training_add_native_batch_norm_backward_relu_21)
        .other          triton_poi_fused__native_batch_norm_legit_no_training_add_native_batch_norm_backward_relu_21,@"STO_CUDA_ENTRY STV_DEFAULT"
triton_poi_fused__native_batch_norm_legit_no_training_add_native_batch_norm_backward_relu_21:
.text.triton_poi_fused__native_batch_norm_legit_no_training_add_native_batch_norm_backward_relu_21:
[----:B------:R-:W-:Y:S01]  /*0000*/  LDC R1, c[0x0][0x28] ;  /* 0x00000a00ff017b82 */ /* 0x000fe20000000800 */
[----:B------:R-:W1:Y:S07]  /*0010*/  S2R R0, SR_TID.X ;  /* 0x0000000000007919 */ /* 0x000e6e0000002100 */
[----:B------:R-:W2:Y:S01]  /*0020*/  LDC.64 R4, c[0x0][0x240] ;  /* 0x00009000ff047b82 */ /* 0x000ea20000000a00 */
[----:B------:R-:W-:Y:S01]  /*0030*/  ULDC.64 UR4, c[0x0][0x208] ;  /* 0x0000820000047ab9 */ /* 0x000fe20000000a00 */
[----:B------:R-:W3:Y:S06]  /*0040*/  S2R R7, SR_CTAID.X ;  /* 0x0000000000077919 */ /* 0x000eec0000002500 */
[----:B------:R-:W4:Y:S08]  /*0050*/  LDC.64 R8, c[0x0][0x210] ;  /* 0x00008400ff087b82 */ /* 0x000f300000000a00 */
[----:B------:R-:W5:Y:S01]  /*0060*/  LDC.64 R20, c[0x0][0x218] ;  /* 0x00008600ff147b82 */ /* 0x000f620000000a00 */
[----:B------:R-:W-:-:S07]  /*0070*/  HFMA2.MMA R23, -RZ, RZ, 1.625, 0 ;  /* 0x3e800000ff177435 */ /* 0x000fce00000001ff */
[----:B------:R-:W5:Y:S01]  /*0080*/  LDC.64 R34, c[0x0][0x220] ;  /* 0x00008800ff227b82 */ /* 0x000f620000000a00 */
[----:B-1----:R-:W-:-:S07]  /*0090*/  SHF.L.U32 R0, R0, 0x2, RZ ;  /* 0x0000000200007819 */ /* 0x002fce00000006ff */
[----:B------:R-:W1:Y:S01]  /*00a0*/  LDC.64 R32, c[0x0][0x228] ;  /* 0x00008a00ff207b82 */ /* 0x000e620000000a00 */
[----:B---3--:R-:W-:Y:S02]  /*00b0*/  SHF.R.S32.HI R3, RZ, 0x15, R7 ;  /* 0x00000015ff037819 */ /* 0x008fe40000011407 */
[----:B------:R-:W-:Y:S02]  /*00c0*/  LOP3.LUT R0, R0, 0x1fc, RZ, 0xc0, !PT ;  /* 0x000001fc00007812 */ /* 0x000fe400078ec0ff */
[----:B------:R-:W-:Y:S02]  /*00d0*/  SGXT R3, R3, 0x1 ;  /* 0x000000010303781a */ /* 0x000fe40000000200 */
[----:B------:R-:W-:-:S04]  /*00e0*/  LEA R2, R7, R0, 0xa ;  /* 0x0000000007027211 */ /* 0x000fc800078e50ff */
[----:B------:R-:W-:-:S04]  /*00f0*/  LEA.HI R3, R3, R2, RZ, 0x7 ;  /* 0x0000000203037211 */ /* 0x000fc800078f38ff */
[----:B------:R-:W-:-:S04]  /*0100*/  LOP3.LUT R3, R3, 0xffffff80, RZ, 0xc0, !PT ;  /* 0xffffff8003037812 */ /* 0x000fc800078ec0ff */
[----:B------:R-:W-:-:S05]  /*0110*/  IADD3 R26, R2, -R3, RZ ;  /* 0x80000003021a7210 */ /* 0x000fca0007ffe0ff */
[----:B--2---:R-:W-:-:S06]  /*0120*/  IMAD.WIDE R4, R26, 0x4, R4 ;  /* 0x000000041a047825 */ /* 0x004fcc00078e0204 */
[----:B------:R-:W2:Y:S01]  /*0130*/  LDG.E.EL.128 R4, desc[UR4][R4.64] ;  /* 0x0000000404047981 */ /* 0x000ea2000c2e1d00 */
[----:B----4-:R-:W-:-:S04]  /*0140*/  IMAD.WIDE R8, R2, 0x4, R8 ;  /* 0x0000000402087825 */ /* 0x010fc800078e0208 */
[----:B-----5:R-:W-:Y:S01]  /*0150*/  IMAD.WIDE R20, R2, 0x4, R20 ;  /* 0x0000000402147825 */ /* 0x020fe200078e0214 */
[----:B------:R-:W3:Y:S04]  /*0160*/  LDG.E.128 R16, desc[UR4][R8.64] ;  /* 0x0000000408107981 */ /* 0x000ee8000c1e1d00 */
[----:B------:R-:W3:Y:S01]  /*0170*/  LDG.E.128 R12, desc[UR4][R20.64] ;  /* 0x00000004140c7981 */ /* 0x000ee2000c1e1d00 */
[----:B--2---:R-:W-:Y:S01]  /*0180*/  FADD R0, R4, 9.9999997473787516356e-06 ;  /* 0x3727c5ac04007421 */ /* 0x004fe20000000000 */
[----:B------:R-:W-:Y:S01]  /*0190*/  FADD R3, R5, 9.9999997473787516356e-06 ;  /* 0x3727c5ac05037421 */ /* 0x000fe20000000000 */
[----:B------:R-:W-:Y:S01]  /*01a0*/  FADD R6, R6, 9.9999997473787516356e-06 ;  /* 0x3727c5ac06067421 */ /* 0x000fe20000000000 */
[----:B------:R-:W-:Y:S01]  /*01b0*/  FADD R7, R7, 9.9999997473787516356e-06 ;  /* 0x3727c5ac07077421 */ /* 0x000fe20000000000 */
[----:B------:R-:W2:Y:S08]  /*01c0*/  MUFU.SQRT R10, R0 ;  /* 0x00000000000a7308 */ /* 0x000eb00000002000 */
[----:B------:R-:W4:Y:S01]  /*01d0*/  MUFU.SQRT R24, R3 ;  /* 0x0000000300187308 */ /* 0x000f220000002000 */
[----:B--2---:R-:W-:-:S07]  /*01e0*/  FSETP.GT.AND P4, PT, R10, 8.50705917302346158658e+37, PT ;  /* 0x7e8000000a00780b */ /* 0x004fce0003f84000 */
[----:B------:R-:W2:Y:S01]  /*01f0*/  MUFU.SQRT R22, R6 ;  /* 0x0000000600167308 */ /* 0x000ea20000002000 */
[----:B------:R-:W-:Y:S02]  /*0200*/  FSETP.GEU.AND P5, PT, R10, 1.175494350822287508e-38, PT ;  /* 0x008000000a00780b */ /* 0x000fe40003fae000 */
[----:B------:R-:W-:Y:S02]  /*0210*/  FSEL R4, R23, 1, P4 ;  /* 0x3f80000017047808 */ /* 0x000fe40002000000 */
[----:B----4-:R-:W-:-:S03]  /*0220*/  FSETP.GT.AND P3, PT, R24, 8.50705917302346158658e+37, PT ;  /* 0x7e8000001800780b */ /* 0x010fc60003f64000 */
[----:B------:R-:W4:Y:S01]  /*0230*/  MUFU.SQRT R28, R7 ;  /* 0x00000007001c7308 */ /* 0x000f220000002000 */
[----:B------:R-:W-:Y:S01]  /*0240*/  FSETP.GEU.AND P2, PT, R24, 1.175494350822287508e-38, PT ;  /* 0x008000001800780b */ /* 0x000fe20003f4e000 */
[----:B------:R-:W-:-:S04]  /*0250*/  @P4 FMUL R10, R10, 0.25 ;  /* 0x3e8000000a0a4820 */ /* 0x000fc80000400000 */
[----:B------:R-:W-:Y:S01]  /*0260*/  @!P5 FMUL R4, R4, 16777216 ;  /* 0x4b8000000404d820 */ /* 0x000fe20000400000 */
[----:B--2---:R-:W-:Y:S01]  /*0270*/  FSETP.GT.AND P1, PT, R22, 8.50705917302346158658e+37, PT ;  /* 0x7e8000001600780b */ /* 0x004fe20003f24000 */
[----:B------:R-:W-:Y:S01]  /*0280*/  @!P5 FMUL R10, R10, 16777216 ;  /* 0x4b8000000a0ad820 */ /* 0x000fe20000400000 */
[----:B------:R-:W-:-:S03]  /*0290*/  FSETP.GEU.AND P0, PT, R22, 1.175494350822287508e-38, PT ;  /* 0x008000001600780b */ /* 0x000fc60003f0e000 */
[----:B------:R2:W5:Y:S01]  /*02a0*/  MUFU.RCP R3, R10 ;  /* 0x0000000a00037308 */ /* 0x0005620000001000 */
[----:B------:R-:W-:Y:S01]  /*02b0*/  @P3 FMUL R24, R24, 0.25 ;  /* 0x3e80000018183820 */ /* 0x000fe20000400000 */
[C---:B----4-:R-:W-:Y:S02]  /*02c0*/  FSETP.GT.AND P4, PT, R28.reuse, 8.50705917302346158658e+37, PT ;  /* 0x7e8000001c00780b */ /* 0x050fe40003f84000 */
[----:B------:R-:W-:Y:S01]  /*02d0*/  FSETP.GEU.AND P5, PT, R28, 1.175494350822287508e-38, PT ;  /* 0x008000001c00780b */ /* 0x000fe20003fae000 */
[----:B------:R-:W-:Y:S01]  /*02e0*/  @!P2 FMUL R24, R24, 16777216 ;  /* 0x4b8000001818a820 */ /* 0x000fe20000400000 */
[----:B------:R-:W-:Y:S02]  /*02f0*/  FSEL R27, R23, 1, P3 ;  /* 0x3f800000171b7808 */ /* 0x000fe40001800000 */
[----:B------:R-:W-:Y:S01]  /*0300*/  @P1 FMUL R22, R22, 0.25 ;  /* 0x3e80000016161820 */ /* 0x000fe20000400000 */
[----:B--2---:R-:W2:Y:S01]  /*0310*/  LDG.E.128 R8, desc[UR4][R8.64+0x800] ;  /* 0x0008000408087981 */ /* 0x004ea2000c1e1d00 */
[----:B------:R-:W4:Y:S01]  /*0320*/  MUFU.RCP R0, R24 ;  /* 0x0000001800007308 */ /* 0x000f220000001000 */
[----:B-----5:R-:W-:-:S02]  /*0330*/  FMUL R3, R3, R4 ;  /* 0x0000000403037220 */ /* 0x020fc40000400000 */
[----:B------:R-:W2:Y:S02]  /*0340*/  LDG.E.128 R4, desc[UR4][R20.64+0x800] ;  /* 0x0008000414047981 */ /* 0x000ea4000c1e1d00 */
[----:B------:R-:W-:-:S04]  /*0350*/  @P4 FMUL R28, R28, 0.25 ;  /* 0x3e8000001c1c4820 */ /* 0x000fc80000400000 */
[----:B------:R-:W-:-:S04]  /*0360*/  @!P5 FMUL R28, R28, 16777216 ;  /* 0x4b8000001c1cd820 */ /* 0x000fc80000400000 */
[----:B------:R5:W1:Y:S01]  /*0370*/  MUFU.RCP R24, R28 ;  /* 0x0000001c00187308 */ /* 0x000a620000001000 */
[C---:B------:R-:W-:Y:S02]  /*0380*/  FSEL R30, R23.reuse, 1, P1 ;  /* 0x3f800000171e7808 */ /* 0x040fe40000800000 */
[----:B------:R-:W-:Y:S01]  /*0390*/  FSEL R23, R23, 1, P4 ;  /* 0x3f80000017177808 */ /* 0x000fe20002000000 */
[----:B------:R-:W-:Y:S01]  /*03a0*/  @!P0 FMUL R22, R22, 16777216 ;  /* 0x4b80000016168820 */ /* 0x000fe20000400000 */
[----:B------:R-:W-:Y:S01]  /*03b0*/  @!P2 FMUL R27, R27, 16777216 ;  /* 0x4b8000001b1ba820 */ /* 0x000fe20000400000 */
[----:B0-----:R-:W-:-:S04]  /*03c0*/  IMAD.WIDE R34, R2, 0x4, R34 ;  /* 0x0000000402227825 */ /* 0x001fc800078e0222 */
[----:B------:R-:W-:Y:S01]  /*03d0*/  @!P5 FMUL R23, R23, 16777216 ;  /* 0x4b8000001717d820 */ /* 0x000fe20000400000 */
[----:B----4-:R-:W-:Y:S01]  /*03e0*/  FMUL R0, R0, R27 ;  /* 0x0000001b00007220 */ /* 0x010fe20000400000 */
[----:B------:R0:W4:Y:S01]  /*03f0*/  MUFU.RCP R25, R22 ;  /* 0x0000001600197308 */ /* 0x0001220000001000 */
[----:B---3--:R-:W-:Y:S01]  /*0400*/  FADD R27, R16, R12 ;  /* 0x0000000c101b7221 */ /* 0x008fe20000000000 */
[----:B------:R-:W-:Y:S01]  /*0410*/  FADD R16, R17, R13 ;  /* 0x0000000d11107221 */ /* 0x000fe20000000000 */
[----:B------:R-:W-:Y:S01]  /*0420*/  FADD R29, R18, R14 ;  /* 0x0000000e121d7221 */ /* 0x000fe20000000000 */
[----:B-----5:R-:W-:Y:S01]  /*0430*/  FADD R28, R19, R15 ;  /* 0x0000000f131c7221 */ /* 0x020fe20000000000 */
[----:B-1----:R-:W-:Y:S01]  /*0440*/  FMUL R24, R24, R23 ;  /* 0x0000001718187220 */ /* 0x002fe20000400000 */
[----:B------:R-:W3:Y:S04]  /*0450*/  LDG.E.128 R12, desc[UR4][R34.64+0x800] ;  /* 0x00080004220c7981 */ /* 0x000ee8000c1e1d00 */
[----:B0-----:R0:W5:Y:S01]  /*0460*/  LDG.E.128 R20, desc[UR4][R34.64] ;  /* 0x0000000422147981 */ /* 0x001162000c1e1d00 */
[----:B------:R-:W-:Y:S01]  /*0470*/  @!P0 FMUL R30, R30, 16777216 ;  /* 0x4b8000001e1e8820 */ /* 0x000fe20000400000 */
[----:B------:R-:W-:-:S04]  /*0480*/  IMAD.WIDE R32, R2, 0x4, R32 ;  /* 0x0000000402207825 */ /* 0x000fc800078e0220 */
[----:B----4-:R-:W-:Y:S01]  /*0490*/  FMUL R25, R25, R30 ;  /* 0x0000001e19197220 */ /* 0x010fe20000400000 */
[----:B0-----:R-:W0:Y:S01]  /*04a0*/  LDC.64 R34, c[0x0][0x250] ;  /* 0x00009400ff227b82 */ /* 0x001e220000000a00 */
[----:B--2---:R-:W-:Y:S01]  /*04b0*/  FADD R17, R8, R4 ;  /* 0x0000000408117221 */ /* 0x004fe20000000000 */
[----:B------:R-:W-:Y:S01]  /*04c0*/  FADD R18, R9, R5 ;  /* 0x0000000509127221 */ /* 0x000fe20000000000 */
[----:B------:R-:W-:Y:S01]  /*04d0*/  FADD R19, R10, R6 ;  /* 0x000000060a137221 */ /* 0x000fe20000000000 */
[----:B------:R-:W-:Y:S02]  /*04e0*/  FADD R30, R11, R7 ;  /* 0x000000070b1e7221 */ /* 0x000fe40000000000 */
[----:B------:R-:W2:Y:S04]  /*04f0*/  LDG.E.128 R8, desc[UR4][R32.64] ;  /* 0x0000000420087981 */ /* 0x000ea8000c1e1d00 */
[----:B------:R1:W4:Y:S01]  /*0500*/  LDG.E.128 R4, desc[UR4][R32.64+0x800] ;  /* 0x0008000420047981 */ /* 0x000322000c1e1d00 */
[----:B-----5:R-:W-:Y:S01]  /*0510*/  FADD R29, R22, R29 ;  /* 0x0000001d161d7221 */ /* 0x020fe20000000000 */
[----:B---3--:R-:W-:Y:S01]  /*0520*/  FADD R22, R15, R30 ;  /* 0x0000001e0f167221 */ /* 0x008fe20000000000 */
[----:B------:R-:W-:Y:S01]  /*0530*/  FADD R28, R23, R28 ;  /* 0x0000001c171c7221 */ /* 0x000fe20000000000 */
[----:B------:R-:W3:Y:S01]  /*0540*/  LDC.64 R30, c[0x0][0x230] ;  /* 0x00008c00ff1e7b82 */ /* 0x000ee20000000a00 */
[----:B------:R-:W-:Y:S01]  /*0550*/  FADD R16, R21, R16 ;  /* 0x0000001015107221 */ /* 0x000fe20000000000 */
[----:B------:R-:W-:Y:S01]  /*0560*/  FADD R23, R20, R27 ;  /* 0x0000001b14177221 */ /* 0x000fe20000000000 */
[----:B------:R-:W-:Y:S01]  /*0570*/  FADD R18, R13, R18 ;  /* 0x000000120d127221 */ /* 0x000fe20000000000 */
[----:B------:R-:W-:-:S04]  /*0580*/  FADD R17, R12, R17 ;  /* 0x000000110c117221 */ /* 0x000fc80000000000 */
[----:B------:R-:W5:Y:S01]  /*0590*/  LDC.64 R12, c[0x0][0x238] ;  /* 0x00008e00ff0c7b82 */ /* 0x000f620000000a00 */
[----:B------:R-:W-:Y:S01]  /*05a0*/  FADD R19, R14, R19 ;  /* 0x000000130e137221 */ /* 0x000fe20000000000 */
[----:B0-----:R-:W-:-:S06]  /*05b0*/  IMAD.WIDE R34, R26, 0x4, R34 ;  /* 0x000000041a227825 */ /* 0x001fcc00078e0222 */
[----:B-1----:R-:W0:Y:S01]  /*05c0*/  LDC.64 R32, c[0x0][0x258] ;  /* 0x00009600ff207b82 */ /* 0x002e220000000a00 */
[----:B---3--:R-:W-:-:S04]  /*05d0*/  IMAD.WIDE R30, R2, 0x4, R30 ;  /* 0x00000004021e7825 */ /* 0x008fc800078e021e */
[----:B-----5:R-:W-:-:S06]  /*05e0*/  IMAD.WIDE R12, R26, 0x4, R12 ;  /* 0x000000041a0c7825 */ /* 0x020fcc00078e020c */
[----:B------:R-:W3:Y:S01]  /*05f0*/  LDG.E.EL.128 R12, desc[UR4][R12.64] ;  /* 0x000000040c0c7981 */ /* 0x000ee2000c2e1d00 */
[----:B--2---:R-:W-:Y:S01]  /*0600*/  FADD R23, R8, R23 ;  /* 0x0000001708177221 */ /* 0x004fe20000000000 */
[----:B------:R-:W-:Y:S01]  /*0610*/  FADD R27, R9, R16 ;  /* 0x00000010091b7221 */ /* 0x000fe20000000000 */
[----:B------:R-:W-:Y:S01]  /*0620*/  FADD R29, R10, R29 ;  /* 0x0000001d0a1d7221 */ /* 0x000fe20000000000 */
[----:B------:R-:W-:Y:S02]  /*0630*/  FADD R28, R11, R28 ;  /* 0x0000001c0b1c7221 */ /* 0x000fe40000000000 */
[----:B------:R-:W2:Y:S01]  /*0640*/  LDG.E.128 R8, desc[UR4][R30.64] ;  /* 0x000000041e087981 */ /* 0x000ea2000c1e1d00 */
[----:B----4-:R-:W-:Y:S01]  /*0650*/  FADD R20, R5, R18 ;  /* 0x0000001205147221 */ /* 0x010fe20000000000 */
[----:B------:R-:W-:Y:S01]  /*0660*/  FADD R21, R4, R17 ;  /* 0x0000001104157221 */ /* 0x000fe20000000000 */
[----:B------:R-:W-:Y:S02]  /*0670*/  FADD R5, R6, R19 ;  /* 0x0000001306057221 */ /* 0x000fe40000000000 */
[----:B------:R-:W4:Y:S01]  /*0680*/  LDG.E.128 R16, desc[UR4][R30.64+0x800] ;  /* 0x000800041e107981 */ /* 0x000f22000c1e1d00 */
[----:B------:R-:W-:Y:S01]  /*0690*/  FADD R4, R7, R22 ;  /* 0x0000001607047221 */ /* 0x000fe20000000000 */
[----:B--2---:R-:W-:Y:S01]  /*06a0*/  FADD R22, R9, R27 ;  /* 0x0000001b09167221 */ /* 0x004fe20000000000 */
[----:B------:R-:W-:-:S02]  /*06b0*/  FADD R23, R8, R23 ;  /* 0x0000001708177221 */ /* 0x000fc40000000000 */
[----:B------:R-:W1:Y:S01]  /*06c0*/  LDC.64 R8, c[0x0][0x248] ;  /* 0x00009200ff087b82 */ /* 0x000e620000000a00 */
[----:B------:R-:W-:Y:S01]  /*06d0*/  FADD R29, R10, R29 ;  /* 0x0000001d0a1d7221 */ /* 0x000fe20000000000 */
[----:B----4-:R-:W-:Y:S01]  /*06e0*/  FADD R5, R18, R5 ;  /* 0x0000000512057221 */ /* 0x010fe20000000000 */
[----:B------:R-:W-:Y:S01]  /*06f0*/  FADD R28, R11, R28 ;  /* 0x0000001c0b1c7221 */ /* 0x000fe20000000000 */
[----:B------:R-:W-:Y:S01]  /*0700*/  FADD R30, R19, R4 ;  /* 0x00000004131e7221 */ /* 0x000fe20000000000 */
[C---:B---3--:R-:W-:Y:S01]  /*0710*/  FADD R18, -R14.reuse, R29 ;  /* 0x0000001d0e127221 */ /* 0x048fe20000000100 */
[----:B------:R-:W-:Y:S02]  /*0720*/  FADD R14, -R14, R5 ;  /* 0x000000050e0e7221 */ /* 0x000fe40000000100 */
[----:B------:R-:W2:Y:S01]  /*0730*/  LDG.E.EL.128 R4, desc[UR4][R34.64] ;  /* 0x0000000422047981 */ /* 0x000ea2000c2e1d00 */
[----:B-1----:R-:W-:-:S06]  /*0740*/  IMAD.WIDE R8, R26, 0x4, R8 ;  /* 0x000000041a087825 */ /* 0x002fcc00078e0208 */
[----:B------:R-:W2:Y:S01]  /*0750*/  LDG.E.EL.128 R8, desc[UR4][R8.64] ;  /* 0x0000000408087981 */ /* 0x000ea2000c2e1d00 */
[----:B------:R-:W-:Y:S01]  /*0760*/  FADD R26, R17, R20 ;  /* 0x00000014111a7221 */ /* 0x000fe20000000000 */
[C---:B------:R-:W-:Y:S01]  /*0770*/  FMUL R17, R25.reuse, R18 ;  /* 0x0000001219117220 */ /* 0x040fe20000400000 */
[----:B------:R-:W-:Y:S01]  /*0780*/  FADD R21, R16, R21 ;  /* 0x0000001510157221 */ /* 0x000fe20000000000 */
[----:B------:R-:W-:Y:S01]  /*0790*/  FMUL R25, R25, R14 ;  /* 0x0000000e19197220 */ /* 0x000fe20000400000 */
[C---:B------:R-:W-:Y:S01]  /*07a0*/  FADD R16, -R12.reuse, R23 ;  /* 0x000000170c107221 */ /* 0x040fe20000000100 */
[C---:B------:R-:W-:Y:S01]  /*07b0*/  FADD R19, -R15.reuse, R28 ;  /* 0x0000001c0f137221 */ /* 0x040fe20000000100 */
[----:B------:R-:W-:Y:S01]  /*07c0*/  FADD R15, -R15, R30 ;  /* 0x0000001e0f0f7221 */ /* 0x000fe20000000100 */
[----:B------:R-:W-:Y:S01]  /*07d0*/  FADD R12, -R12, R21 ;  /* 0x000000150c0c7221 */ /* 0x000fe20000000100 */
[----:B------:R-:W-:Y:S01]  /*07e0*/  FMUL R21, R3, R16 ;  /* 0x0000001003157220 */ /* 0x000fe20000400000 */
[----:B0-----:R-:W-:-:S04]  /*07f0*/  IMAD.WIDE R32, R2, 0x4, R32 ;  /* 0x0000000402207825 */ /* 0x001fc800078e0220 */
[C---:B--2---:R-:W-:Y:S01]  /*0800*/  FFMA R20, R10.reuse, R17, R6 ;  /* 0x000000110a147223 */ /* 0x044fe20000000006 */
[C---:B------:R-:W-:Y:S02]  /*0810*/  FADD R17, -R13.reuse, R22 ;  /* 0x000000160d117221 */ /* 0x040fe40000000100 */
[----:B------:R-:W0:Y:S01]  /*0820*/  LDC.64 R22, c[0x0][0x260] ;  /* 0x00009800ff167b82 */ /* 0x000e220000000a00 */
[----:B------:R-:W-:Y:S01]  /*0830*/  FFMA R6, R10, R25, R6 ;  /* 0x000000190a067223 */ /* 0x000fe20000000006 */
[C---:B------:R-:W-:Y:S01]  /*0840*/  FMUL R10, R24.reuse, R19 ;  /* 0x00000013180a7220 */ /* 0x040fe20000400000 */
[----:B------:R-:W-:Y:S01]  /*0850*/  FMUL R24, R24, R15 ;  /* 0x0000000f18187220 */ /* 0x000fe20000400000 */
[----:B------:R-:W-:Y:S01]  /*0860*/  FADD R13, -R13, R26 ;  /* 0x0000001a0d0d7221 */ /* 0x000fe20000000100 */
[C---:B------:R-:W-:Y:S01]  /*0870*/  FMUL R26, R0.reuse, R17 ;  /* 0x00000011001a7220 */ /* 0x040fe20000400000 */
[C-C-:B------:R-:W-:Y:S01]  /*0880*/  FFMA R10, R11.reuse, R10, R7.reuse ;  /* 0x0000000a0b0a7223 */ /* 0x140fe20000000007 */
[----:B------:R-:W-:Y:S01]  /*0890*/  FFMA R7, R11, R24, R7 ;  /* 0x000000180b077223 */ /* 0x000fe20000000007 */
[----:B------:R-:W-:Y:S01]  /*08a0*/  FMUL R24, R0, R13 ;  /* 0x0000000d00187220 */ /* 0x000fe20000400000 */
[----:B------:R-:W-:Y:S01]  /*08b0*/  FMUL R11, R3, R12 ;  /* 0x0000000c030b7220 */ /* 0x000fe20000400000 */
[C-C-:B------:R-:W-:Y:S01]  /*08c0*/  FFMA R0, R9.reuse, R26, R5.reuse ;  /* 0x0000001a09007223 */ /* 0x140fe20000000005 */
[C-C-:B------:R-:W-:Y:S01]  /*08d0*/  FFMA R3, R8.reuse, R21, R4.reuse ;  /* 0x0000001508037223 */ /* 0x140fe20000000004 */
[----:B------:R-:W-:Y:S01]  /*08e0*/  FFMA R5, R9, R24, R5 ;  /* 0x0000001809057223 */ /* 0x000fe20000000005 */
[----:B------:R-:W-:Y:S01]  /*08f0*/  FFMA R4, R8, R11, R4 ;  /* 0x0000000b08047223 */ /* 0x000fe20000000004 */
[----:B------:R-:W-:-:S02]  /*0900*/  FSETP.GEU.AND P6, PT, R7, RZ, PT ;  /* 0x000000ff0700720b */ /* 0x000fc40003fce000 */
[----:B------:R-:W-:Y:S02]  /*0910*/  FSETP.GEU.AND P3, PT, R10, RZ, PT ;  /* 0x000000ff0a00720b */ /* 0x000fe40003f6e000 */
[----:B------:R-:W-:Y:S02]  /*0920*/  SEL R7, R7, RZ, P6 ;  /* 0x000000ff07077207 */ /* 0x000fe40003000000 */
[----:B------:R-:W-:Y:S02]  /*0930*/  FSETP.GEU.AND P5, PT, R6, RZ, PT ;  /* 0x000000ff0600720b */ /* 0x000fe40003fae000 */
[----:B------:R-:W-:Y:S02]  /*0940*/  FSETP.GEU.AND P4, PT, R5, RZ, PT ;  /* 0x000000ff0500720b */ /* 0x000fe40003f8e000 */
[----:B------:R-:W-:Y:S02]  /*0950*/  FSETP.GEU.AND P0, PT, R4, RZ, PT ;  /* 0x000000ff0400720b */ /* 0x000fe40003f0e000 */
[----:B------:R-:W-:-:S02]  /*0960*/  FSETP.GEU.AND P2, PT, R20, RZ, PT ;  /* 0x000000ff1400720b */ /* 0x000fc40003f4e000 */
[----:B------:R-:W-:Y:S02]  /*0970*/  FSETP.GEU.AND P1, PT, R0, RZ, PT ;  /* 0x000000ff0000720b */ /* 0x000fe40003f2e000 */
[----:B------:R-:W-:Y:S02]  /*0980*/  FSETP.GEU.AND P6, PT, R3, RZ, PT ;  /* 0x000000ff0300720b */ /* 0x000fe40003fce000 */
[----:B------:R-:W-:Y:S01]  /*0990*/  SEL R11, R10, RZ, P3 ;  /* 0x000000ff0a0b7207 */ /* 0x000fe20001800000 */
[----:B0-----:R-:W-:Y:S01]  /*09a0*/  IMAD.WIDE R22, R2, 0x4, R22 ;  /* 0x0000000402167825 */ /* 0x001fe200078e0216 */
[----:B------:R-:W-:Y:S02]  /*09b0*/  SEL R6, R6, RZ, P5 ;  /* 0x000000ff06067207 */ /* 0x000fe40002800000 */
[----:B------:R-:W-:Y:S02]  /*09c0*/  SEL R5, R5, RZ, P4 ;  /* 0x000000ff05057207 */ /* 0x000fe40002000000 */
[----:B------:R-:W-:-:S02]  /*09d0*/  SEL R10, R20, RZ, P2 ;  /* 0x000000ff140a7207 */ /* 0x000fc40001000000 */
[----:B------:R-:W-:Y:S02]  /*09e0*/  SEL R9, R0, RZ, P1 ;  /* 0x000000ff00097207 */ /* 0x000fe40000800000 */
[----:B------:R-:W-:Y:S02]  /*09f0*/  SEL R8, R3, RZ, P6 ;  /* 0x000000ff03087207 */ /* 0x000fe40003000000 */
[----:B------:R-:W-:-:S03]  /*0a00*/  SEL R4, R4, RZ, P0 ;  /* 0x000000ff04047207 */ /* 0x000fc60000000000 */
[----:B------:R-:W-:Y:S04]  /*0a10*/  STG.E.128 desc[UR4][R32.64], R8 ;  /* 0x0000000820007986 */ /* 0x000fe8000c101d04 */
[----:B------:R-:W-:Y:S04]  /*0a20*/  STG.E.128 desc[UR4][R32.64+0x800], R4 ;  /* 0x0008000420007986 */ /* 0x000fe8000c101d04 */
[----:B------:R-:W-:Y:S04]  /*0a30*/  STG.E.128 desc[UR4][R22.64], R16 ;  /* 0x0000001016007986 */ /* 0x000fe8000c101d04 */
[----:B------:R-:W-:Y:S01]  /*0a40*/  STG.E.128 desc[UR4][R22.64+0x800], R12 ;  /* 0x0008000c16007986 */ /* 0x000fe2000c101d04 */
[----:B------:R-:W-:Y:S05]  /*0a50*/  EXIT ;  /* 0x000000000000794d */ /* 0x000fea0003800000 */
.L_x_0:
[----:B------:R-:W-:-:S00]  /*0a60*/  BRA `(.L_x_0) ;  /* 0xfffffffc00fc7947 */ /* 0x000fc0000383ffff */
[----:B------:R-:W-:-:S00]  /*0a70*/  NOP ;  /* 0x0000000000007918 */ /* 0x000fc00000000000 */
        /* <DEDUP_REMOVED lines=8> */
.L_x_1:


//--------------------- .nv.global.init           --------------------------
	.section	.nv.global.init,"aw",@progbits
.nv.global.init:
	.type		_$_str,@object
	.size		_$_str,(_$_str_$_2 - _$_str)
_$_str:
        /*0000*/ 	.byte	0x5f, 0x5f, 0x43, 0x55, 0x44, 0x41, 0x5f, 0x46, 0x54, 0x5a, 0x00
	.type		_$_str_$_2,@object
	.size		_$_str_$_2,(.L_1 - _$_str_$_2)
_$_str_$_2:
        /*000b*/ 	.byte	0x5f, 0x5f, 0x43, 0x55, 0x44, 0x41, 0x5f, 0x50, 0x52, 0x45, 0x43, 0x5f, 0x53, 0x51, 0x52, 0x54
        /*001b*/ 	.byte	0x00
.L_1:


//--------------------- .nv.constant0.triton_poi_fused__native_batch_norm_legit_no_training_add_native_batch_norm_backward_relu_21 --------------------------
	.section	.nv.constant0.triton_poi_fused__native_batch_norm_legit_no_training_add_native_batch_norm_backward_relu_21,"a",@progbits
	.sectionflags	@""
	.align	4
.nv.constant0.triton_poi_fused__native_batch_norm_legit_no_training_add_native_batch_norm_backward_relu_21:
	.zero		620
